//
// Generated by NVIDIA NVVM Compiler
//
// Compiler Build ID: CL-36424714
// Cuda compilation tools, release 13.0, V13.0.88
// Based on NVVM 20.0.0
//

.version 9.0
.target sm_100
.address_size 64

	// .globl	_Z6kerneliPi
.extern .func  (.param .b32 func_retval0) vprintf
(
	.param .b64 vprintf_param_0,
	.param .b64 vprintf_param_1
)
;
.global .align 1 .b8 $str[13] = {91, 68, 93, 32, 73, 32, 97, 109, 32, 37, 100, 10};

.visible .entry _Z6kerneliPi(
	.param .u32 _Z6kerneliPi_param_0,
	.param .u64 .ptr .align 1 _Z6kerneliPi_param_1
)
{
	.local .align 8 .b8 	__local_depot0[8];
	.reg .b64 	%SP;
	.reg .b64 	%SPL;
	.reg .b32 	%r<14>;
	.reg .b64 	%rd<7>;

	mov.u64 	%SPL, __local_depot0;
	cvta.local.u64 	%SP, %SPL;
	ld.param.u64 	%rd1, [_Z6kerneliPi_param_1];
	cvta.to.global.u64 	%rd2, %rd1;
	add.u64 	%rd3, %SP, 0;
	add.u64 	%rd4, %SPL, 0;
	mov.u32 	%r1, %ctaid.x;
	mov.u32 	%r2, %ntid.x;
	mov.u32 	%r3, %ntid.y;
	mov.u32 	%r4, %ntid.z;
	mov.u32 	%r5, %tid.z;
	mov.u32 	%r6, %tid.y;
	mov.u32 	%r7, %tid.x;
	mad.lo.s32 	%r8, %r4, %r1, %r5;
	mad.lo.s32 	%r9, %r8, %r3, %r6;
	mad.lo.s32 	%r10, %r9, %r2, %r7;
	st.local.u32 	[%rd4], %r10;
	mov.u64 	%rd5, $str;
	cvta.global.u64 	%rd6, %rd5;
	{ // callseq 0, 0
	.param .b64 param0;
	st.param.b64 	[param0], %rd6;
	.param .b64 param1;
	st.param.b64 	[param1], %rd3;
	.param .b32 retval0;
	call.uni (retval0), 
	vprintf, 
	(
	param0, 
	param1
	);
	ld.param.b32 	%r11, [retval0];
	} // callseq 0
	mov.b32 	%r13, 1;
	st.global.u32 	[%rd2], %r13;
	ret;

}


// ===== COMPILED SASS (sm_100) =====

	.target	sm_100

	.elftype	@"ET_EXEC"


//--------------------- .note.nv.tkinfo           --------------------------
	.section	.note.nv.tkinfo,"",@"SHT_NOTE"
	.sectionflags	@"SHF_NOTE_NV_TKINFO"
	.tkinfo
        /*0018*/ 	.word	0x00000002
        /*0030*/ 	.string	""
        /*0030*/ 	.string	"ptxas"
        /*0030*/ 	.string	"Cuda compilation tools, release 13.0, V13.0.88"
        /*0030*/ 	.string	"Build cuda_13.0.r13.0/compiler.36424714_0"
        /*0030*/ 	.string	"-arch sm_100 -m 64 "



//--------------------- .note.nv.cuinfo           --------------------------
	.section	.note.nv.cuinfo,"",@"SHT_NOTE"
	.sectionflags	@"SHF_NOTE_NV_CUINFO"
        /*0018*/ 	.short	0x0002
        /*001a*/ 	.short	0x0064
        /*001c*/ 	.short	0x0082
	.zero		2


//--------------------- .nv.info                  --------------------------
	.section	.nv.info,"",@"SHT_CUDA_INFO"
	.align	4


	//----- nvinfo : EIATTR_REGCOUNT
	.align		4
        /*0000*/ 	.byte	0x04, 0x2f
        /*0002*/ 	.short	(.L_2 - .L_1)
	.align		4
.L_1:
        /*0004*/ 	.word	index@(_Z6kerneliPi)
        /*0008*/ 	.word	0x00000018


	//----- nvinfo : EIATTR_FRAME_SIZE
	.align		4
.L_2:
        /*000c*/ 	.byte	0x04, 0x11
        /*000e*/ 	.short	(.L_4 - .L_3)
	.align		4
.L_3:
        /*0010*/ 	.word	index@(_Z6kerneliPi)
        /*0014*/ 	.word	0x00000008


	//----- nvinfo : EIATTR_MIN_STACK_SIZE
	.align		4
.L_4:
        /*0018*/ 	.byte	0x04, 0x12
        /*001a*/ 	.short	(.L_6 - .L_5)
	.align		4
.L_5:
        /*001c*/ 	.word	index@(_Z6kerneliPi)
        /*0020*/ 	.word	0x00000008
.L_6:


//--------------------- .nv.compat                --------------------------
	.section	.nv.compat,"",@"SHT_CUDA_COMPAT_INFO"
	.align	4
        /*0000*/ 	.byte	0x02, 0x09, 0x00, 0x00, 0x02, 0x02, 0x01, 0x00, 0x02, 0x05, 0x05, 0x00, 0x03, 0x07, 0x01, 0x01
        /*0010*/ 	.byte	0x02, 0x03, 0x00, 0x00, 0x02, 0x06, 0x01, 0x00, 0x04, 0x0b, 0x08, 0x00, 0x09, 0x00, 0x00, 0x00
        /*0020*/ 	.byte	0x00, 0x00, 0x00, 0x00


//--------------------- .nv.info._Z6kerneliPi     --------------------------
	.section	.nv.info._Z6kerneliPi,"",@"SHT_CUDA_INFO"
	.sectionflags	@""
	.align	4


	//----- nvinfo : EIATTR_CUDA_API_VERSION
	.align		4
        /*0000*/ 	.byte	0x04, 0x37
        /*0002*/ 	.short	(.L_8 - .L_7)
.L_7:
        /*0004*/ 	.word	0x00000082


	//----- nvinfo : EIATTR_KPARAM_INFO
	.align		4
.L_8:
        /*0008*/ 	.byte	0x04, 0x17
        /*000a*/ 	.short	(.L_10 - .L_9)
.L_9:
        /*000c*/ 	.word	0x00000000
        /*0010*/ 	.short	0x0001
        /*0012*/ 	.short	0x0008
        /*0014*/ 	.byte	0x00, 0xf5, 0x21, 0x00


	//----- nvinfo : EIATTR_KPARAM_INFO
	.align		4
.L_10:
        /*0018*/ 	.byte	0x04, 0x17
        /*001a*/ 	.short	(.L_12 - .L_11)
.L_11:
        /*001c*/ 	.word	0x00000000
        /*0020*/ 	.short	0x0000
        /*0022*/ 	.short	0x0000
        /*0024*/ 	.byte	0x00, 0xf0, 0x11, 0x00


	//----- nvinfo : EIATTR_SPARSE_MMA_MASK
	.align		4
.L_12:
        /*0028*/ 	.byte	0x03, 0x50
        /*002a*/ 	.short	0x0000


	//----- nvinfo : EIATTR_MAXREG_COUNT
	.align		4
        /*002c*/ 	.byte	0x03, 0x1b
        /*002e*/ 	.short	0x00ff


	//----- nvinfo : EIATTR_EXTERNS
	.align		4
        /*0030*/ 	.byte	0x04, 0x0f
        /*0032*/ 	.short	(.L_14 - .L_13)


	//   ....[0]....
	.align		4
.L_13:
        /*0034*/ 	.word	index@(vprintf)


	//----- nvinfo : EIATTR_MERCURY_ISA_VERSION
	.align		4
.L_14:
        /*0038*/ 	.byte	0x03, 0x5f
        /*003a*/ 	.short	0x0101


	//----- nvinfo : EIATTR_VRC_CTA_INIT_COUNT
	.align		4
        /*003c*/ 	.byte	0x02, 0x4a
	.zero		1
	.zero		1


	//----- nvinfo : EIATTR_SYSCALL_OFFSETS
	.align		4
        /*0040*/ 	.byte	0x04, 0x46
        /*0042*/ 	.short	(.L_16 - .L_15)


	//   ....[0]....
.L_15:
        /*0044*/ 	.word	0x00000180


	//----- nvinfo : EIATTR_EXIT_INSTR_OFFSETS
	.align		4
.L_16:
        /*0048*/ 	.byte	0x04, 0x1c
        /*004a*/ 	.short	(.L_18 - .L_17)


	//   ....[0]....
.L_17:
        /*004c*/ 	.word	0x000001c0


	//----- nvinfo : EIATTR_CBANK_PARAM_SIZE
	.align		4
.L_18:
        /*0050*/ 	.byte	0x03, 0x19
        /*0052*/ 	.short	0x0010


	//----- nvinfo : EIATTR_PARAM_CBANK
	.align		4
        /*0054*/ 	.byte	0x04, 0x0a
        /*0056*/ 	.short	(.L_20 - .L_19)
	.align		4
.L_19:
        /*0058*/ 	.word	index@(.nv.constant0._Z6kerneliPi)
        /*005c*/ 	.short	0x0380
        /*005e*/ 	.short	0x0010


	//----- nvinfo : EIATTR_SW_WAR
	.align		4
.L_20:
        /*0060*/ 	.byte	0x04, 0x36
        /*0062*/ 	.short	(.L_22 - .L_21)
.L_21:
        /*0064*/ 	.word	0x00000008
.L_22:


//--------------------- .nv.callgraph             --------------------------
	.section	.nv.callgraph,"",@"SHT_CUDA_CALLGRAPH"
	.align	4
	.sectionentsize	8
	.align		4
        /*0000*/ 	.word	0x00000000
	.align		4
        /*0004*/ 	.word	0xffffffff
	.align		4
        /*0008*/ 	.word	index@(_Z6kerneliPi)
	.align		4
        /*000c*/ 	.word	index@(vprintf)
	.align		4
        /*0010*/ 	.word	0x00000000
	.align		4
        /*0014*/ 	.word	0xfffffffe
	.align		4
        /*0018*/ 	.word	0x00000000
	.align		4
        /*001c*/ 	.word	0xfffffffd
	.align		4
        /*0020*/ 	.word	0x00000000
	.align		4
        /*0024*/ 	.word	0xfffffffc


//--------------------- .nv.constant4             --------------------------
	.section	.nv.constant4,"a",@progbits
	.align	8
	.align		8
.nv.constant4:
        /*0000*/ 	.dword	vprintf
	.align		8
        /*0008*/ 	.dword	$str


//--------------------- .text._Z6kerneliPi        --------------------------
	.section	.text._Z6kerneliPi,"ax",@progbits
	.align	128
        .global         _Z6kerneliPi
        .type           _Z6kerneliPi,@function
        .size           _Z6kerneliPi,(.L_x_2 - _Z6kerneliPi)
        .other          _Z6kerneliPi,@"STO_CUDA_ENTRY STV_DEFAULT"
_Z6kerneliPi:
.text._Z6kerneliPi:
[----:B------:R-:W0:Y:S01]  /*0000*/  LDC R1, c[0x0][0x37c] ;  /* 0x0000df00ff017b82 */ /* 0x000e220000000800 */
[----:B------:R-:W1:Y:S01]  /*0010*/  S2R R3, SR_TID.Z ;  /* 0x0000000000037919 */ /* 0x000e620000002300 */
[----:B------:R-:W2:Y:S06]  /*0020*/  LDCU UR5, c[0x0][0x2fc] ;  /* 0x00005f80ff0577ac */ /* 0x000eac0008000800 */
[----:B------:R-:W1:Y:S01]  /*0030*/  S2UR UR4, SR_CTAID.X ;  /* 0x00000000000479c3 */ /* 0x000e620000002500 */
[----:B------:R-:W-:Y:S01]  /*0040*/  MOV R2, 0x0 ;  /* 0x0000000000027802 */ /* 0x000fe20000000f00 */
[----:B------:R-:W3:Y:S01]  /*0050*/  S2R R5, SR_TID.Y ;  /* 0x0000000000057919 */ /* 0x000ee20000002200 */
[----:B------:R-:W4:Y:S01]  /*0060*/  LDCU UR6, c[0x0][0x360] ;  /* 0x00006c00ff0677ac */ /* 0x000f220008000800 */
[----:B0-----:R-:W-:Y:S01]  /*0070*/  IADD3 R1, PT, PT, R1, -0x8, RZ ;  /* 0xfffffff801017810 */ /* 0x001fe20007ffe0ff */
[----:B------:R-:W4:Y:S01]  /*0080*/  S2R R7, SR_TID.X ;  /* 0x0000000000077919 */ /* 0x000f220000002100 */
[----:B------:R-:W3:Y:S02]  /*0090*/  LDCU UR7, c[0x0][0x364] ;  /* 0x00006c80ff0777ac */ /* 0x000ee40008000800 */
[----:B------:R-:W1:Y:S01]  /*00a0*/  LDC R0, c[0x0][0x368] ;  /* 0x0000da00ff007b82 */ /* 0x000e620000000800 */
[----:B------:R-:W0:Y:S01]  /*00b0*/  LDCU.64 UR36, c[0x0][0x358] ;  /* 0x00006b00ff2477ac */ /* 0x000e220008000a00 */
[----:B-1----:R-:W-:Y:S01]  /*00c0*/  IMAD R0, R0, UR4, R3 ;  /* 0x0000000400007c24 */ /* 0x002fe2000f8e0203 */
[----:B------:R-:W1:Y:S05]  /*00d0*/  LDCU UR4, c[0x0][0x2f8] ;  /* 0x00005f00ff0477ac */ /* 0x000e6a0008000800 */
[----:B------:R-:W5:Y:S01]  /*00e0*/  LDC.64 R2, c[0x4][R2] ;  /* 0x0100000002027b82 */ /* 0x000f620000000a00 */
[----:B---3--:R-:W-:-:S04]  /*00f0*/  IMAD R0, R0, UR7, R5 ;  /* 0x0000000700007c24 */ /* 0x008fc8000f8e0205 */
[----:B----4-:R-:W-:Y:S01]  /*0100*/  IMAD R0, R0, UR6, R7 ;  /* 0x0000000600007c24 */ /* 0x010fe2000f8e0207 */
[----:B------:R-:W3:Y:S04]  /*0110*/  LDCU.64 UR6, c[0x4][0x8] ;  /* 0x01000100ff0677ac */ /* 0x000ee80008000a00 */
[----:B------:R4:W-:Y:S01]  /*0120*/  STL [R1], R0 ;  /* 0x0000000001007387 */ /* 0x0009e20000100800 */
[----:B-1----:R-:W-:-:S04]  /*0130*/  IADD3 R6, P0, PT, R1, UR4, RZ ;  /* 0x0000000401067c10 */ /* 0x002fc8000ff1e0ff */
[----:B--2---:R-:W-:Y:S02]  /*0140*/  IADD3.X R7, PT, PT, RZ, UR5, RZ, P0, !PT ;  /* 0x00000005ff077c10 */ /* 0x004fe400087fe4ff */
[----:B---3--:R-:W-:Y:S01]  /*0150*/  MOV R4, UR6 ;  /* 0x0000000600047c02 */ /* 0x008fe20008000f00 */
[----:B0---4-:R-:W-:-:S07]  /*0160*/  IMAD.U32 R5, RZ, RZ, UR7 ;  /* 0x00000007ff057e24 */ /* 0x011fce000f8e00ff */
[----:B------:R-:W-:-:S07]  /*0170*/  LEPC R20, `(.L_x_0) ;  /* 0x000000001014794e */ /* 0x000fce0000000000 */
[----:B-----5:R-:W-:Y:S05]  /*0180*/  CALL.ABS.NOINC R2 ;  /* 0x0000000002007343 */ /* 0x020fea0003c00000 */
.L_x_0:
[----:B------:R-:W0:Y:S01]  /*0190*/  LDC.64 R2, c[0x0][0x388] ;  /* 0x0000e200ff027b82 */ /* 0x000e220000000a00 */
[----:B------:R-:W-:-:S05]  /*01a0*/  IMAD.MOV.U32 R5, RZ, RZ, 0x1 ;  /* 0x00000001ff057424 */ /* 0x000fca00078e00ff */
[----:B0-----:R-:W-:Y:S01]  /*01b0*/  STG.E desc[UR36][R2.64], R5 ;  /* 0x0000000502007986 */ /* 0x001fe2000c101924 */
[----:B------:R-:W-:Y:S05]  /*01c0*/  EXIT ;  /* 0x000000000000794d */ /* 0x000fea0003800000 */
.L_x_1:
[----:B------:R-:W-:-:S00]  /*01d0*/  BRA `(.L_x_1) ;  /* 0xfffffffc00fc7947 */ /* 0x000fc0000383ffff */
[----:B------:R-:W-:-:S00]  /*01e0*/  NOP ;  /* 0x0000000000007918 */ /* 0x000fc00000000000 */
        /* <DEDUP_REMOVED lines=9> */
.L_x_2:


//--------------------- .nv.global.init           --------------------------
	.section	.nv.global.init,"aw",@progbits
.nv.global.init:
	.type		$str,@object
	.size		$str,(.L_0 - $str)
$str:
        /*0000*/ 	.byte	0x5b, 0x44, 0x5d, 0x20, 0x49, 0x20, 0x61, 0x6d, 0x20, 0x25, 0x64, 0x0a, 0x00
.L_0:


//--------------------- .nv.shared.reserved.0     --------------------------
	.section	.nv.shared.reserved.0,"aw",@nobits
	.weak		__nv_reservedSMEM_offset_0_alias
	.size		__nv_reservedSMEM_offset_0_alias, 0, 64
	.other		__nv_reservedSMEM_offset_0_alias,@"STO_CUDA_RESERVED_SHARED STV_DEFAULT"
__nv_reservedSMEM_offset_0_alias:
	.zero		0
	.zero		64


//--------------------- .nv.constant0._Z6kerneliPi --------------------------
	.section	.nv.constant0._Z6kerneliPi,"a",@progbits
	.sectionflags	@""
	.align	4
.nv.constant0._Z6kerneliPi:
	.zero		912


//--------------------- SYMBOLS --------------------------

	.type		.nv.reservedSmem.offset0,@object
	.size		.nv.reservedSmem.offset0,0x4
	.type		vprintf,@function
